//
// Generated by NVIDIA NVVM Compiler
//
// Compiler Build ID: CL-36424714
// Cuda compilation tools, release 13.0, V13.0.88
// Based on NVVM 20.0.0
//

.version 9.0
.target sm_100
.address_size 64

	// .globl	_Z19memory_latency_testPii

.visible .entry _Z19memory_latency_testPii(
	.param .u64 .ptr .align 1 _Z19memory_latency_testPii_param_0,
	.param .u32 _Z19memory_latency_testPii_param_1
)
{
	.reg .pred 	%p<2>;
	.reg .b32 	%r<9>;
	.reg .b64 	%rd<5>;

	ld.param.u64 	%rd1, [_Z19memory_latency_testPii_param_0];
	ld.param.u32 	%r2, [_Z19memory_latency_testPii_param_1];
	mov.u32 	%r3, %tid.x;
	mov.u32 	%r4, %ctaid.x;
	mov.u32 	%r5, %ntid.x;
	mad.lo.s32 	%r1, %r4, %r5, %r3;
	setp.ge.s32 	%p1, %r1, %r2;
	@%p1 bra 	$L__BB0_2;
	cvta.to.global.u64 	%rd2, %rd1;
	mul.wide.s32 	%rd3, %r1, 4;
	add.s64 	%rd4, %rd2, %rd3;
	ld.global.u32 	%r6, [%rd4];
	shl.b32 	%r7, %r6, 1;
	or.b32  	%r8, %r7, 1;
	st.global.u32 	[%rd4], %r8;
$L__BB0_2:
	ret;

}


// ===== COMPILED SASS (sm_100) =====

	.target	sm_100

	.elftype	@"ET_EXEC"


//--------------------- .note.nv.tkinfo           --------------------------
	.section	.note.nv.tkinfo,"",@"SHT_NOTE"
	.sectionflags	@"SHF_NOTE_NV_TKINFO"
	.tkinfo
        /*0018*/ 	.word	0x00000002
        /*0030*/ 	.string	""
        /*0030*/ 	.string	"ptxas"
        /*0030*/ 	.string	"Cuda compilation tools, release 13.0, V13.0.88"
        /*0030*/ 	.string	"Build cuda_13.0.r13.0/compiler.36424714_0"
        /*0030*/ 	.string	"-arch sm_100 -m 64 "



//--------------------- .note.nv.cuinfo           --------------------------
	.section	.note.nv.cuinfo,"",@"SHT_NOTE"
	.sectionflags	@"SHF_NOTE_NV_CUINFO"
        /*0018*/ 	.short	0x0002
        /*001a*/ 	.short	0x0064
        /*001c*/ 	.short	0x0082
	.zero		2


//--------------------- .nv.info                  --------------------------
	.section	.nv.info,"",@"SHT_CUDA_INFO"
	.align	4


	//----- nvinfo : EIATTR_REGCOUNT
	.align		4
        /*0000*/ 	.byte	0x04, 0x2f
        /*0002*/ 	.short	(.L_1 - .L_0)
	.align		4
.L_0:
        /*0004*/ 	.word	index@(_Z19memory_latency_testPii)
        /*0008*/ 	.word	0x00000008


	//----- nvinfo : EIATTR_FRAME_SIZE
	.align		4
.L_1:
        /*000c*/ 	.byte	0x04, 0x11
        /*000e*/ 	.short	(.L_3 - .L_2)
	.align		4
.L_2:
        /*0010*/ 	.word	index@(_Z19memory_latency_testPii)
        /*0014*/ 	.word	0x00000000


	//----- nvinfo : EIATTR_MIN_STACK_SIZE
	.align		4
.L_3:
        /*0018*/ 	.byte	0x04, 0x12
        /*001a*/ 	.short	(.L_5 - .L_4)
	.align		4
.L_4:
        /*001c*/ 	.word	index@(_Z19memory_latency_testPii)
        /*0020*/ 	.word	0x00000000
.L_5:


//--------------------- .nv.compat                --------------------------
	.section	.nv.compat,"",@"SHT_CUDA_COMPAT_INFO"
	.align	4
        /*0000*/ 	.byte	0x02, 0x09, 0x00, 0x00, 0x02, 0x02, 0x01, 0x00, 0x02, 0x05, 0x05, 0x00, 0x03, 0x07, 0x01, 0x01
        /*0010*/ 	.byte	0x02, 0x03, 0x00, 0x00, 0x02, 0x06, 0x01, 0x00, 0x04, 0x0b, 0x08, 0x00, 0x09, 0x00, 0x00, 0x00
        /*0020*/ 	.byte	0x00, 0x00, 0x00, 0x00


//--------------------- .nv.info._Z19memory_latency_testPii --------------------------
	.section	.nv.info._Z19memory_latency_testPii,"",@"SHT_CUDA_INFO"
	.sectionflags	@""
	.align	4


	//----- nvinfo : EIATTR_CUDA_API_VERSION
	.align		4
        /*0000*/ 	.byte	0x04, 0x37
        /*0002*/ 	.short	(.L_7 - .L_6)
.L_6:
        /*0004*/ 	.word	0x00000082


	//----- nvinfo : EIATTR_KPARAM_INFO
	.align		4
.L_7:
        /*0008*/ 	.byte	0x04, 0x17
        /*000a*/ 	.short	(.L_9 - .L_8)
.L_8:
        /*000c*/ 	.word	0x00000000
        /*0010*/ 	.short	0x0001
        /*0012*/ 	.short	0x0008
        /*0014*/ 	.byte	0x00, 0xf0, 0x11, 0x00


	//----- nvinfo : EIATTR_KPARAM_INFO
	.align		4
.L_9:
        /*0018*/ 	.byte	0x04, 0x17
        /*001a*/ 	.short	(.L_11 - .L_10)
.L_10:
        /*001c*/ 	.word	0x00000000
        /*0020*/ 	.short	0x0000
        /*0022*/ 	.short	0x0000
        /*0024*/ 	.byte	0x00, 0xf5, 0x21, 0x00


	//----- nvinfo : EIATTR_SPARSE_MMA_MASK
	.align		4
.L_11:
        /*0028*/ 	.byte	0x03, 0x50
        /*002a*/ 	.short	0x0000


	//----- nvinfo : EIATTR_MAXREG_COUNT
	.align		4
        /*002c*/ 	.byte	0x03, 0x1b
        /*002e*/ 	.short	0x00ff


	//----- nvinfo : EIATTR_MERCURY_ISA_VERSION
	.align		4
        /*0030*/ 	.byte	0x03, 0x5f
        /*0032*/ 	.short	0x0101


	//----- nvinfo : EIATTR_VRC_CTA_INIT_COUNT
	.align		4
        /*0034*/ 	.byte	0x02, 0x4a
	.zero		1
	.zero		1


	//----- nvinfo : EIATTR_EXIT_INSTR_OFFSETS
	.align		4
        /*0038*/ 	.byte	0x04, 0x1c
        /*003a*/ 	.short	(.L_13 - .L_12)


	//   ....[0]....
.L_12:
        /*003c*/ 	.word	0x00000070


	//   ....[1]....
        /*0040*/ 	.word	0x000000e0


	//----- nvinfo : EIATTR_CBANK_PARAM_SIZE
	.align		4
.L_13:
        /*0044*/ 	.byte	0x03, 0x19
        /*0046*/ 	.short	0x000c


	//----- nvinfo : EIATTR_PARAM_CBANK
	.align		4
        /*0048*/ 	.byte	0x04, 0x0a
        /*004a*/ 	.short	(.L_15 - .L_14)
	.align		4
.L_14:
        /*004c*/ 	.word	index@(.nv.constant0._Z19memory_latency_testPii)
        /*0050*/ 	.short	0x0380
        /*0052*/ 	.short	0x000c


	//----- nvinfo : EIATTR_SW_WAR
	.align		4
.L_15:
        /*0054*/ 	.byte	0x04, 0x36
        /*0056*/ 	.short	(.L_17 - .L_16)
.L_16:
        /*0058*/ 	.word	0x00000008
.L_17:


//--------------------- .nv.callgraph             --------------------------
	.section	.nv.callgraph,"",@"SHT_CUDA_CALLGRAPH"
	.align	4
	.sectionentsize	8
	.align		4
        /*0000*/ 	.word	0x00000000
	.align		4
        /*0004*/ 	.word	0xffffffff
	.align		4
        /*0008*/ 	.word	0x00000000
	.align		4
        /*000c*/ 	.word	0xfffffffe
	.align		4
        /*0010*/ 	.word	0x00000000
	.align		4
        /*0014*/ 	.word	0xfffffffd
	.align		4
        /*0018*/ 	.word	0x00000000
	.align		4
        /*001c*/ 	.word	0xfffffffc


//--------------------- .text._Z19memory_latency_testPii --------------------------
	.section	.text._Z19memory_latency_testPii,"ax",@progbits
	.align	128
        .global         _Z19memory_latency_testPii
        .type           _Z19memory_latency_testPii,@function
        .size           _Z19memory_latency_testPii,(.L_x_1 - _Z19memory_latency_testPii)
        .other          _Z19memory_latency_testPii,@"STO_CUDA_ENTRY STV_DEFAULT"
_Z19memory_latency_testPii:
.text._Z19memory_latency_testPii:
[----:B------:R-:W-:Y:S01]  /*0000*/  LDC R1, c[0x0][0x37c] ;  /* 0x0000df00ff017b82 */ /* 0x000fe20000000800 */
[----:B------:R-:W0:Y:S07]  /*0010*/  S2R R5, SR_TID.X ;  /* 0x0000000000057919 */ /* 0x000e2e0000002100 */
[----:B------:R-:W0:Y:S01]  /*0020*/  S2UR UR4, SR_CTAID.X ;  /* 0x00000000000479c3 */ /* 0x000e220000002500 */
[----:B------:R-:W1:Y:S07]  /*0030*/  LDCU UR5, c[0x0][0x388] ;  /* 0x00007100ff0577ac */ /* 0x000e6e0008000800 */
[----:B------:R-:W0:Y:S02]  /*0040*/  LDC R0, c[0x0][0x360] ;  /* 0x0000d800ff007b82 */ /* 0x000e240000000800 */
[----:B0-----:R-:W-:-:S05]  /*0050*/  IMAD R5, R0, UR4, R5 ;  /* 0x0000000400057c24 */ /* 0x001fca000f8e0205 */
[----:B-1----:R-:W-:-:S13]  /*0060*/  ISETP.GE.AND P0, PT, R5, UR5, PT ;  /* 0x0000000505007c0c */ /* 0x002fda000bf06270 */
[----:B------:R-:W-:Y:S05]  /*0070*/  @P0 EXIT ;  /* 0x000000000000094d */ /* 0x000fea0003800000 */
[----:B------:R-:W0:Y:S01]  /*0080*/  LDC.64 R2, c[0x0][0x380] ;  /* 0x0000e000ff027b82 */ /* 0x000e220000000a00 */
[----:B------:R-:W1:Y:S01]  /*0090*/  LDCU.64 UR4, c[0x0][0x358] ;  /* 0x00006b00ff0477ac */ /* 0x000e620008000a00 */
[----:B0-----:R-:W-:-:S05]  /*00a0*/  IMAD.WIDE R2, R5, 0x4, R2 ;  /* 0x0000000405027825 */ /* 0x001fca00078e0202 */
[----:B-1----:R-:W2:Y:S02]  /*00b0*/  LDG.E R0, desc[UR4][R2.64] ;  /* 0x0000000402007981 */ /* 0x002ea4000c1e1900 */
[----:B--2---:R-:W-:-:S05]  /*00c0*/  LEA R5, R0, 0x1, 0x1 ;  /* 0x0000000100057811 */ /* 0x004fca00078e08ff */
[----:B------:R-:W-:Y:S01]  /*00d0*/  STG.E desc[UR4][R2.64], R5 ;  /* 0x0000000502007986 */ /* 0x000fe2000c101904 */
[----:B------:R-:W-:Y:S05]  /*00e0*/  EXIT ;  /* 0x000000000000794d */ /* 0x000fea0003800000 */
.L_x_0:
[----:B------:R-:W-:-:S00]  /*00f0*/  BRA `(.L_x_0) ;  /* 0xfffffffc00fc7947 */ /* 0x000fc0000383ffff */
[----:B------:R-:W-:-:S00]  /*0100*/  NOP ;  /* 0x0000000000007918 */ /* 0x000fc00000000000 */
[----:B------:R-:W-:-:S00]  /*0110*/  NOP ;  /* 0x0000000000007918 */ /* 0x000fc00000000000 */
[----:B------:R-:W-:-:S00]  /*0120*/  NOP ;  /* 0x0000000000007918 */ /* 0x000fc00000000000 */
[----:B------:R-:W-:-:S00]  /*0130*/  NOP ;  /* 0x0000000000007918 */ /* 0x000fc00000000000 */
[----:B------:R-:W-:-:S00]  /*0140*/  NOP ;  /* 0x0000000000007918 */ /* 0x000fc00000000000 */
[----:B------:R-:W-:-:S00]  /*0150*/  NOP ;  /* 0x0000000000007918 */ /* 0x000fc00000000000 */
[----:B------:R-:W-:-:S00]  /*0160*/  NOP ;  /* 0x0000000000007918 */ /* 0x000fc00000000000 */
[----:B------:R-:W-:-:S00]  /*0170*/  NOP ;  /* 0x0000000000007918 */ /* 0x000fc00000000000 */
.L_x_1:


//--------------------- .nv.shared.reserved.0     --------------------------
	.section	.nv.shared.reserved.0,"aw",@nobits
	.weak		__nv_reservedSMEM_offset_0_alias
	.size		__nv_reservedSMEM_offset_0_alias, 0, 64
	.other		__nv_reservedSMEM_offset_0_alias,@"STO_CUDA_RESERVED_SHARED STV_DEFAULT"
__nv_reservedSMEM_offset_0_alias:
	.zero		0
	.zero		64


//--------------------- .nv.constant0._Z19memory_latency_testPii --------------------------
	.section	.nv.constant0._Z19memory_latency_testPii,"a",@progbits
	.sectionflags	@""
	.align	4
.nv.constant0._Z19memory_latency_testPii:
	.zero		908


//--------------------- SYMBOLS --------------------------

	.type		.nv.reservedSmem.offset0,@object
	.size		.nv.reservedSmem.offset0,0x4
